//
// Generated by NVIDIA NVVM Compiler
//
// Compiler Build ID: CL-36424714
// Cuda compilation tools, release 13.0, V13.0.88
// Based on NVVM 20.0.0
//

.version 9.0
.target sm_100
.address_size 64

	// .globl	_Z6kernelv
.extern .func  (.param .b32 func_retval0) vprintf
(
	.param .b64 vprintf_param_0,
	.param .b64 vprintf_param_1
)
;
.global .align 1 .b8 $str[27] = {72, 101, 108, 108, 111, 32, 102, 114, 111, 109, 32, 71, 80, 85, 32, 116, 104, 114, 101, 97, 100, 32, 37, 100, 33, 10};

.visible .entry _Z6kernelv()
{
	.local .align 8 .b8 	__local_depot0[8];
	.reg .b64 	%SP;
	.reg .b64 	%SPL;
	.reg .b32 	%r<4>;
	.reg .b64 	%rd<5>;

	mov.u64 	%SPL, __local_depot0;
	cvta.local.u64 	%SP, %SPL;
	add.u64 	%rd1, %SP, 0;
	add.u64 	%rd2, %SPL, 0;
	mov.u32 	%r1, %tid.x;
	st.local.u32 	[%rd2], %r1;
	mov.u64 	%rd3, $str;
	cvta.global.u64 	%rd4, %rd3;
	{ // callseq 0, 0
	.param .b64 param0;
	st.param.b64 	[param0], %rd4;
	.param .b64 param1;
	st.param.b64 	[param1], %rd1;
	.param .b32 retval0;
	call.uni (retval0), 
	vprintf, 
	(
	param0, 
	param1
	);
	ld.param.b32 	%r2, [retval0];
	} // callseq 0
	ret;

}


// ===== COMPILED SASS (sm_100) =====

	.target	sm_100

	.elftype	@"ET_EXEC"


//--------------------- .note.nv.tkinfo           --------------------------
	.section	.note.nv.tkinfo,"",@"SHT_NOTE"
	.sectionflags	@"SHF_NOTE_NV_TKINFO"
	.tkinfo
        /*0018*/ 	.word	0x00000002
        /*0030*/ 	.string	""
        /*0030*/ 	.string	"ptxas"
        /*0030*/ 	.string	"Cuda compilation tools, release 13.0, V13.0.88"
        /*0030*/ 	.string	"Build cuda_13.0.r13.0/compiler.36424714_0"
        /*0030*/ 	.string	"-arch sm_100 -m 64 "



//--------------------- .note.nv.cuinfo           --------------------------
	.section	.note.nv.cuinfo,"",@"SHT_NOTE"
	.sectionflags	@"SHF_NOTE_NV_CUINFO"
        /*0018*/ 	.short	0x0002
        /*001a*/ 	.short	0x0064
        /*001c*/ 	.short	0x0082
	.zero		2


//--------------------- .nv.info                  --------------------------
	.section	.nv.info,"",@"SHT_CUDA_INFO"
	.align	4


	//----- nvinfo : EIATTR_REGCOUNT
	.align		4
        /*0000*/ 	.byte	0x04, 0x2f
        /*0002*/ 	.short	(.L_2 - .L_1)
	.align		4
.L_1:
        /*0004*/ 	.word	index@(_Z6kernelv)
        /*0008*/ 	.word	0x00000018


	//----- nvinfo : EIATTR_FRAME_SIZE
	.align		4
.L_2:
        /*000c*/ 	.byte	0x04, 0x11
        /*000e*/ 	.short	(.L_4 - .L_3)
	.align		4
.L_3:
        /*0010*/ 	.word	index@(_Z6kernelv)
        /*0014*/ 	.word	0x00000008


	//----- nvinfo : EIATTR_MIN_STACK_SIZE
	.align		4
.L_4:
        /*0018*/ 	.byte	0x04, 0x12
        /*001a*/ 	.short	(.L_6 - .L_5)
	.align		4
.L_5:
        /*001c*/ 	.word	index@(_Z6kernelv)
        /*0020*/ 	.word	0x00000008
.L_6:


//--------------------- .nv.compat                --------------------------
	.section	.nv.compat,"",@"SHT_CUDA_COMPAT_INFO"
	.align	4
        /*0000*/ 	.byte	0x02, 0x09, 0x00, 0x00, 0x02, 0x02, 0x01, 0x00, 0x02, 0x05, 0x05, 0x00, 0x03, 0x07, 0x01, 0x01
        /*0010*/ 	.byte	0x02, 0x03, 0x00, 0x00, 0x02, 0x06, 0x01, 0x00, 0x04, 0x0b, 0x08, 0x00, 0x09, 0x00, 0x00, 0x00
        /*0020*/ 	.byte	0x00, 0x00, 0x00, 0x00


//--------------------- .nv.info._Z6kernelv       --------------------------
	.section	.nv.info._Z6kernelv,"",@"SHT_CUDA_INFO"
	.sectionflags	@""
	.align	4


	//----- nvinfo : EIATTR_CUDA_API_VERSION
	.align		4
        /*0000*/ 	.byte	0x04, 0x37
        /*0002*/ 	.short	(.L_8 - .L_7)
.L_7:
        /*0004*/ 	.word	0x00000082


	//----- nvinfo : EIATTR_SPARSE_MMA_MASK
	.align		4
.L_8:
        /*0008*/ 	.byte	0x03, 0x50
        /*000a*/ 	.short	0x0000


	//----- nvinfo : EIATTR_MAXREG_COUNT
	.align		4
        /*000c*/ 	.byte	0x03, 0x1b
        /*000e*/ 	.short	0x00ff


	//----- nvinfo : EIATTR_EXTERNS
	.align		4
        /*0010*/ 	.byte	0x04, 0x0f
        /*0012*/ 	.short	(.L_10 - .L_9)


	//   ....[0]....
	.align		4
.L_9:
        /*0014*/ 	.word	index@(vprintf)


	//----- nvinfo : EIATTR_MERCURY_ISA_VERSION
	.align		4
.L_10:
        /*0018*/ 	.byte	0x03, 0x5f
        /*001a*/ 	.short	0x0101


	//----- nvinfo : EIATTR_VRC_CTA_INIT_COUNT
	.align		4
        /*001c*/ 	.byte	0x02, 0x4a
	.zero		1
	.zero		1


	//----- nvinfo : EIATTR_SYSCALL_OFFSETS
	.align		4
        /*0020*/ 	.byte	0x04, 0x46
        /*0022*/ 	.short	(.L_12 - .L_11)


	//   ....[0]....
.L_11:
        /*0024*/ 	.word	0x000000e0


	//----- nvinfo : EIATTR_EXIT_INSTR_OFFSETS
	.align		4
.L_12:
        /*0028*/ 	.byte	0x04, 0x1c
        /*002a*/ 	.short	(.L_14 - .L_13)


	//   ....[0]....
.L_13:
        /*002c*/ 	.word	0x000000f0


	//----- nvinfo : EIATTR_SW_WAR
	.align		4
.L_14:
        /*0030*/ 	.byte	0x04, 0x36
        /*0032*/ 	.short	(.L_16 - .L_15)
.L_15:
        /*0034*/ 	.word	0x00000008
.L_16:


//--------------------- .nv.callgraph             --------------------------
	.section	.nv.callgraph,"",@"SHT_CUDA_CALLGRAPH"
	.align	4
	.sectionentsize	8
	.align		4
        /*0000*/ 	.word	0x00000000
	.align		4
        /*0004*/ 	.word	0xffffffff
	.align		4
        /*0008*/ 	.word	index@(_Z6kernelv)
	.align		4
        /*000c*/ 	.word	index@(vprintf)
	.align		4
        /*0010*/ 	.word	0x00000000
	.align		4
        /*0014*/ 	.word	0xfffffffe
	.align		4
        /*0018*/ 	.word	0x00000000
	.align		4
        /*001c*/ 	.word	0xfffffffd
	.align		4
        /*0020*/ 	.word	0x00000000
	.align		4
        /*0024*/ 	.word	0xfffffffc


//--------------------- .nv.constant4             --------------------------
	.section	.nv.constant4,"a",@progbits
	.align	8
	.align		8
.nv.constant4:
        /*0000*/ 	.dword	vprintf
	.align		8
        /*0008*/ 	.dword	$str


//--------------------- .text._Z6kernelv          --------------------------
	.section	.text._Z6kernelv,"ax",@progbits
	.align	128
        .global         _Z6kernelv
        .type           _Z6kernelv,@function
        .size           _Z6kernelv,(.L_x_2 - _Z6kernelv)
        .other          _Z6kernelv,@"STO_CUDA_ENTRY STV_DEFAULT"
_Z6kernelv:
.text._Z6kernelv:
[----:B------:R-:W0:Y:S01]  /*0000*/  LDC R1, c[0x0][0x37c] ;  /* 0x0000df00ff017b82 */ /* 0x000e220000000800 */
[----:B------:R-:W1:Y:S01]  /*0010*/  S2R R8, SR_TID.X ;  /* 0x0000000000087919 */ /* 0x000e620000002100 */
[----:B0-----:R-:W-:Y:S01]  /*0020*/  VIADD R1, R1, 0xfffffff8 ;  /* 0xfffffff801017836 */ /* 0x001fe20000000000 */
[----:B------:R-:W-:Y:S01]  /*0030*/  MOV R0, 0x0 ;  /* 0x0000000000007802 */ /* 0x000fe20000000f00 */
[----:B------:R-:W0:Y:S04]  /*0040*/  LDCU UR4, c[0x0][0x2f8] ;  /* 0x00005f00ff0477ac */ /* 0x000e280008000800 */
[----:B------:R2:W3:Y:S01]  /*0050*/  LDC.64 R2, c[0x4][R0] ;  /* 0x0100000000027b82 */ /* 0x0004e20000000a00 */
[----:B------:R-:W4:Y:S01]  /*0060*/  LDCU.64 UR6, c[0x4][0x8] ;  /* 0x01000100ff0677ac */ /* 0x000f220008000a00 */
[----:B------:R-:W5:Y:S01]  /*0070*/  LDCU UR5, c[0x0][0x2fc] ;  /* 0x00005f80ff0577ac */ /* 0x000f620008000800 */
[----:B0-----:R-:W-:Y:S01]  /*0080*/  IADD3 R6, P0, PT, R1, UR4, RZ ;  /* 0x0000000401067c10 */ /* 0x001fe2000ff1e0ff */
[----:B----4-:R-:W-:Y:S01]  /*0090*/  IMAD.U32 R4, RZ, RZ, UR6 ;  /* 0x00000006ff047e24 */ /* 0x010fe2000f8e00ff */
[----:B------:R-:W-:-:S03]  /*00a0*/  MOV R5, UR7 ;  /* 0x0000000700057c02 */ /* 0x000fc60008000f00 */
[----:B-----5:R-:W-:Y:S01]  /*00b0*/  IMAD.X R7, RZ, RZ, UR5, P0 ;  /* 0x00000005ff077e24 */ /* 0x020fe200080e06ff */
[----:B-1----:R2:W-:Y:S07]  /*00c0*/  STL [R1], R8 ;  /* 0x0000000801007387 */ /* 0x0025ee0000100800 */
[----:B------:R-:W-:-:S07]  /*00d0*/  LEPC R20, `(.L_x_0) ;  /* 0x000000001014794e */ /* 0x000fce0000000000 */
[----:B--23--:R-:W-:Y:S05]  /*00e0*/  CALL.ABS.NOINC R2 ;  /* 0x0000000002007343 */ /* 0x00cfea0003c00000 */
.L_x_0:
[----:B------:R-:W-:Y:S05]  /*00f0*/  EXIT ;  /* 0x000000000000794d */ /* 0x000fea0003800000 */
.L_x_1:
[----:B------:R-:W-:-:S00]  /*0100*/  BRA `(.L_x_1) ;  /* 0xfffffffc00fc7947 */ /* 0x000fc0000383ffff */
[----:B------:R-:W-:-:S00]  /*0110*/  NOP ;  /* 0x0000000000007918 */ /* 0x000fc00000000000 */
        /* <DEDUP_REMOVED lines=14> */
.L_x_2:


//--------------------- .nv.global.init           --------------------------
	.section	.nv.global.init,"aw",@progbits
.nv.global.init:
	.type		$str,@object
	.size		$str,(.L_0 - $str)
$str:
        /*0000*/ 	.byte	0x48, 0x65, 0x6c, 0x6c, 0x6f, 0x20, 0x66, 0x72, 0x6f, 0x6d, 0x20, 0x47, 0x50, 0x55, 0x20, 0x74
        /*0010*/ 	.byte	0x68, 0x72, 0x65, 0x61, 0x64, 0x20, 0x25, 0x64, 0x21, 0x0a, 0x00
.L_0:


//--------------------- .nv.shared.reserved.0     --------------------------
	.section	.nv.shared.reserved.0,"aw",@nobits
	.weak		__nv_reservedSMEM_offset_0_alias
	.size		__nv_reservedSMEM_offset_0_alias, 0, 64
	.other		__nv_reservedSMEM_offset_0_alias,@"STO_CUDA_RESERVED_SHARED STV_DEFAULT"
__nv_reservedSMEM_offset_0_alias:
	.zero		0
	.zero		64


//--------------------- .nv.constant0._Z6kernelv  --------------------------
	.section	.nv.constant0._Z6kernelv,"a",@progbits
	.sectionflags	@""
	.align	4
.nv.constant0._Z6kernelv:
	.zero		896


//--------------------- SYMBOLS --------------------------

	.type		.nv.reservedSmem.offset0,@object
	.size		.nv.reservedSmem.offset0,0x4
	.type		vprintf,@function
